//
// Generated by NVIDIA NVVM Compiler
//
// Compiler Build ID: CL-36424714
// Cuda compilation tools, release 13.0, V13.0.88
// Based on NVVM 20.0.0
//

.version 9.0
.target sm_100
.address_size 64

	// .globl	_Z15matrixMulKernelPKdS0_Pdiii

.visible .entry _Z15matrixMulKernelPKdS0_Pdiii(
	.param .u64 .ptr .align 1 _Z15matrixMulKernelPKdS0_Pdiii_param_0,
	.param .u64 .ptr .align 1 _Z15matrixMulKernelPKdS0_Pdiii_param_1,
	.param .u64 .ptr .align 1 _Z15matrixMulKernelPKdS0_Pdiii_param_2,
	.param .u32 _Z15matrixMulKernelPKdS0_Pdiii_param_3,
	.param .u32 _Z15matrixMulKernelPKdS0_Pdiii_param_4,
	.param .u32 _Z15matrixMulKernelPKdS0_Pdiii_param_5
)
{
	.reg .pred 	%p<13>;
	.reg .b32 	%r<41>;
	.reg .b64 	%rd<53>;
	.reg .b64 	%fd<68>;

	ld.param.u64 	%rd7, [_Z15matrixMulKernelPKdS0_Pdiii_param_0];
	ld.param.u64 	%rd8, [_Z15matrixMulKernelPKdS0_Pdiii_param_1];
	ld.param.u64 	%rd6, [_Z15matrixMulKernelPKdS0_Pdiii_param_2];
	ld.param.u32 	%r20, [_Z15matrixMulKernelPKdS0_Pdiii_param_3];
	ld.param.u32 	%r18, [_Z15matrixMulKernelPKdS0_Pdiii_param_4];
	ld.param.u32 	%r19, [_Z15matrixMulKernelPKdS0_Pdiii_param_5];
	cvta.to.global.u64 	%rd1, %rd8;
	cvta.to.global.u64 	%rd2, %rd7;
	mov.u32 	%r21, %ctaid.y;
	mov.u32 	%r22, %ntid.y;
	mov.u32 	%r23, %tid.y;
	mad.lo.s32 	%r1, %r21, %r22, %r23;
	mov.u32 	%r24, %ctaid.x;
	mov.u32 	%r25, %ntid.x;
	mov.u32 	%r26, %tid.x;
	mad.lo.s32 	%r2, %r24, %r25, %r26;
	setp.ge.s32 	%p1, %r1, %r20;
	setp.ge.s32 	%p2, %r2, %r19;
	or.pred  	%p3, %p1, %p2;
	@%p3 bra 	$L__BB0_14;
	setp.lt.s32 	%p4, %r18, 1;
	mov.f64 	%fd67, 0d0000000000000000;
	@%p4 bra 	$L__BB0_13;
	mul.lo.s32 	%r3, %r18, %r1;
	and.b32  	%r4, %r18, 7;
	setp.lt.u32 	%p5, %r18, 8;
	mov.f64 	%fd67, 0d0000000000000000;
	mov.b32 	%r39, 0;
	@%p5 bra 	$L__BB0_5;
	and.b32  	%r39, %r18, 2147483640;
	neg.s32 	%r37, %r39;
	shl.b32 	%r7, %r19, 3;
	mul.wide.u32 	%rd9, %r3, 8;
	add.s64 	%rd10, %rd9, %rd2;
	add.s64 	%rd52, %rd10, 32;
	mov.f64 	%fd67, 0d0000000000000000;
	mul.wide.s32 	%rd13, %r19, 8;
	mov.u32 	%r36, %r2;
$L__BB0_4:
	.pragma "nounroll";
	ld.global.f64 	%fd17, [%rd52+-32];
	mul.wide.s32 	%rd11, %r36, 8;
	add.s64 	%rd12, %rd1, %rd11;
	ld.global.f64 	%fd18, [%rd12];
	fma.rn.f64 	%fd19, %fd17, %fd18, %fd67;
	ld.global.f64 	%fd20, [%rd52+-24];
	add.s64 	%rd14, %rd12, %rd13;
	ld.global.f64 	%fd21, [%rd14];
	fma.rn.f64 	%fd22, %fd20, %fd21, %fd19;
	ld.global.f64 	%fd23, [%rd52+-16];
	add.s64 	%rd15, %rd14, %rd13;
	ld.global.f64 	%fd24, [%rd15];
	fma.rn.f64 	%fd25, %fd23, %fd24, %fd22;
	ld.global.f64 	%fd26, [%rd52+-8];
	add.s64 	%rd16, %rd15, %rd13;
	ld.global.f64 	%fd27, [%rd16];
	fma.rn.f64 	%fd28, %fd26, %fd27, %fd25;
	ld.global.f64 	%fd29, [%rd52];
	add.s64 	%rd17, %rd16, %rd13;
	ld.global.f64 	%fd30, [%rd17];
	fma.rn.f64 	%fd31, %fd29, %fd30, %fd28;
	ld.global.f64 	%fd32, [%rd52+8];
	add.s64 	%rd18, %rd17, %rd13;
	ld.global.f64 	%fd33, [%rd18];
	fma.rn.f64 	%fd34, %fd32, %fd33, %fd31;
	ld.global.f64 	%fd35, [%rd52+16];
	add.s64 	%rd19, %rd18, %rd13;
	ld.global.f64 	%fd36, [%rd19];
	fma.rn.f64 	%fd37, %fd35, %fd36, %fd34;
	ld.global.f64 	%fd38, [%rd52+24];
	add.s64 	%rd20, %rd19, %rd13;
	ld.global.f64 	%fd39, [%rd20];
	fma.rn.f64 	%fd67, %fd38, %fd39, %fd37;
	add.s32 	%r37, %r37, 8;
	add.s32 	%r36, %r36, %r7;
	add.s64 	%rd52, %rd52, 64;
	setp.ne.s32 	%p6, %r37, 0;
	@%p6 bra 	$L__BB0_4;
$L__BB0_5:
	setp.eq.s32 	%p7, %r4, 0;
	@%p7 bra 	$L__BB0_13;
	and.b32  	%r13, %r18, 3;
	setp.lt.u32 	%p8, %r4, 4;
	@%p8 bra 	$L__BB0_8;
	add.s32 	%r28, %r39, %r3;
	mul.wide.u32 	%rd21, %r28, 8;
	add.s64 	%rd22, %rd2, %rd21;
	ld.global.f64 	%fd41, [%rd22];
	mad.lo.s32 	%r29, %r39, %r19, %r2;
	mul.wide.s32 	%rd23, %r29, 8;
	add.s64 	%rd24, %rd1, %rd23;
	ld.global.f64 	%fd42, [%rd24];
	fma.rn.f64 	%fd43, %fd41, %fd42, %fd67;
	cvt.u64.u32 	%rd25, %r3;
	cvt.u64.u32 	%rd26, %r39;
	add.s64 	%rd27, %rd26, %rd25;
	shl.b64 	%rd28, %rd27, 3;
	add.s64 	%rd29, %rd2, %rd28;
	ld.global.f64 	%fd44, [%rd29+8];
	mul.wide.s32 	%rd30, %r19, 8;
	add.s64 	%rd31, %rd24, %rd30;
	ld.global.f64 	%fd45, [%rd31];
	fma.rn.f64 	%fd46, %fd44, %fd45, %fd43;
	ld.global.f64 	%fd47, [%rd29+16];
	add.s64 	%rd32, %rd31, %rd30;
	ld.global.f64 	%fd48, [%rd32];
	fma.rn.f64 	%fd49, %fd47, %fd48, %fd46;
	ld.global.f64 	%fd50, [%rd29+24];
	add.s64 	%rd33, %rd32, %rd30;
	ld.global.f64 	%fd51, [%rd33];
	fma.rn.f64 	%fd67, %fd50, %fd51, %fd49;
	add.s32 	%r39, %r39, 4;
$L__BB0_8:
	setp.eq.s32 	%p9, %r13, 0;
	@%p9 bra 	$L__BB0_13;
	setp.eq.s32 	%p10, %r13, 1;
	@%p10 bra 	$L__BB0_11;
	add.s32 	%r30, %r39, %r3;
	mul.wide.u32 	%rd34, %r30, 8;
	add.s64 	%rd35, %rd2, %rd34;
	ld.global.f64 	%fd53, [%rd35];
	mad.lo.s32 	%r31, %r39, %r19, %r2;
	mul.wide.s32 	%rd36, %r31, 8;
	add.s64 	%rd37, %rd1, %rd36;
	ld.global.f64 	%fd54, [%rd37];
	fma.rn.f64 	%fd55, %fd53, %fd54, %fd67;
	cvt.u64.u32 	%rd38, %r3;
	cvt.u64.u32 	%rd39, %r39;
	add.s64 	%rd40, %rd39, %rd38;
	shl.b64 	%rd41, %rd40, 3;
	add.s64 	%rd42, %rd2, %rd41;
	ld.global.f64 	%fd56, [%rd42+8];
	mul.wide.s32 	%rd43, %r19, 8;
	add.s64 	%rd44, %rd37, %rd43;
	ld.global.f64 	%fd57, [%rd44];
	fma.rn.f64 	%fd67, %fd56, %fd57, %fd55;
	add.s32 	%r39, %r39, 2;
$L__BB0_11:
	and.b32  	%r32, %r18, 1;
	setp.eq.b32 	%p11, %r32, 1;
	not.pred 	%p12, %p11;
	@%p12 bra 	$L__BB0_13;
	add.s32 	%r33, %r39, %r3;
	mul.wide.u32 	%rd45, %r33, 8;
	add.s64 	%rd46, %rd2, %rd45;
	ld.global.f64 	%fd58, [%rd46];
	mad.lo.s32 	%r34, %r39, %r19, %r2;
	mul.wide.s32 	%rd47, %r34, 8;
	add.s64 	%rd48, %rd1, %rd47;
	ld.global.f64 	%fd59, [%rd48];
	fma.rn.f64 	%fd67, %fd58, %fd59, %fd67;
$L__BB0_13:
	mad.lo.s32 	%r35, %r19, %r1, %r2;
	cvta.to.global.u64 	%rd49, %rd6;
	mul.wide.s32 	%rd50, %r35, 8;
	add.s64 	%rd51, %rd49, %rd50;
	st.global.f64 	[%rd51], %fd67;
$L__BB0_14:
	ret;

}


// ===== COMPILED SASS (sm_100) =====

	.target	sm_100

	.elftype	@"ET_EXEC"


//--------------------- .note.nv.tkinfo           --------------------------
	.section	.note.nv.tkinfo,"",@"SHT_NOTE"
	.sectionflags	@"SHF_NOTE_NV_TKINFO"
	.tkinfo
        /*0018*/ 	.word	0x00000002
        /*0030*/ 	.string	""
        /*0030*/ 	.string	"ptxas"
        /*0030*/ 	.string	"Cuda compilation tools, release 13.0, V13.0.88"
        /*0030*/ 	.string	"Build cuda_13.0.r13.0/compiler.36424714_0"
        /*0030*/ 	.string	"-arch sm_100 -m 64 "



//--------------------- .note.nv.cuinfo           --------------------------
	.section	.note.nv.cuinfo,"",@"SHT_NOTE"
	.sectionflags	@"SHF_NOTE_NV_CUINFO"
        /*0018*/ 	.short	0x0002
        /*001a*/ 	.short	0x0064
        /*001c*/ 	.short	0x0082
	.zero		2


//--------------------- .nv.info                  --------------------------
	.section	.nv.info,"",@"SHT_CUDA_INFO"
	.align	4


	//----- nvinfo : EIATTR_REGCOUNT
	.align		4
        /*0000*/ 	.byte	0x04, 0x2f
        /*0002*/ 	.short	(.L_1 - .L_0)
	.align		4
.L_0:
        /*0004*/ 	.word	index@(_Z15matrixMulKernelPKdS0_Pdiii)
        /*0008*/ 	.word	0x00000020


	//----- nvinfo : EIATTR_FRAME_SIZE
	.align		4
.L_1:
        /*000c*/ 	.byte	0x04, 0x11
        /*000e*/ 	.short	(.L_3 - .L_2)
	.align		4
.L_2:
        /*0010*/ 	.word	index@(_Z15matrixMulKernelPKdS0_Pdiii)
        /*0014*/ 	.word	0x00000000


	//----- nvinfo : EIATTR_MIN_STACK_SIZE
	.align		4
.L_3:
        /*0018*/ 	.byte	0x04, 0x12
        /*001a*/ 	.short	(.L_5 - .L_4)
	.align		4
.L_4:
        /*001c*/ 	.word	index@(_Z15matrixMulKernelPKdS0_Pdiii)
        /*0020*/ 	.word	0x00000000
.L_5:


//--------------------- .nv.compat                --------------------------
	.section	.nv.compat,"",@"SHT_CUDA_COMPAT_INFO"
	.align	4
        /*0000*/ 	.byte	0x02, 0x09, 0x00, 0x00, 0x02, 0x02, 0x01, 0x00, 0x02, 0x05, 0x05, 0x00, 0x03, 0x07, 0x01, 0x01
        /*0010*/ 	.byte	0x02, 0x03, 0x00, 0x00, 0x02, 0x06, 0x01, 0x00, 0x04, 0x0b, 0x08, 0x00, 0x01, 0x00, 0x00, 0x00
        /*0020*/ 	.byte	0x00, 0x00, 0x00, 0x00


//--------------------- .nv.info._Z15matrixMulKernelPKdS0_Pdiii --------------------------
	.section	.nv.info._Z15matrixMulKernelPKdS0_Pdiii,"",@"SHT_CUDA_INFO"
	.sectionflags	@""
	.align	4


	//----- nvinfo : EIATTR_CUDA_API_VERSION
	.align		4
        /*0000*/ 	.byte	0x04, 0x37
        /*0002*/ 	.short	(.L_7 - .L_6)
.L_6:
        /*0004*/ 	.word	0x00000082


	//----- nvinfo : EIATTR_KPARAM_INFO
	.align		4
.L_7:
        /*0008*/ 	.byte	0x04, 0x17
        /*000a*/ 	.short	(.L_9 - .L_8)
.L_8:
        /*000c*/ 	.word	0x00000000
        /*0010*/ 	.short	0x0005
        /*0012*/ 	.short	0x0020
        /*0014*/ 	.byte	0x00, 0xf0, 0x11, 0x00


	//----- nvinfo : EIATTR_KPARAM_INFO
	.align		4
.L_9:
        /*0018*/ 	.byte	0x04, 0x17
        /*001a*/ 	.short	(.L_11 - .L_10)
.L_10:
        /*001c*/ 	.word	0x00000000
        /*0020*/ 	.short	0x0004
        /*0022*/ 	.short	0x001c
        /*0024*/ 	.byte	0x00, 0xf0, 0x11, 0x00


	//----- nvinfo : EIATTR_KPARAM_INFO
	.align		4
.L_11:
        /*0028*/ 	.byte	0x04, 0x17
        /*002a*/ 	.short	(.L_13 - .L_12)
.L_12:
        /*002c*/ 	.word	0x00000000
        /*0030*/ 	.short	0x0003
        /*0032*/ 	.short	0x0018
        /*0034*/ 	.byte	0x00, 0xf0, 0x11, 0x00


	//----- nvinfo : EIATTR_KPARAM_INFO
	.align		4
.L_13:
        /*0038*/ 	.byte	0x04, 0x17
        /*003a*/ 	.short	(.L_15 - .L_14)
.L_14:
        /*003c*/ 	.word	0x00000000
        /*0040*/ 	.short	0x0002
        /*0042*/ 	.short	0x0010
        /*0044*/ 	.byte	0x00, 0xf5, 0x21, 0x00


	//----- nvinfo : EIATTR_KPARAM_INFO
	.align		4
.L_15:
        /*0048*/ 	.byte	0x04, 0x17
        /*004a*/ 	.short	(.L_17 - .L_16)
.L_16:
        /*004c*/ 	.word	0x00000000
        /*0050*/ 	.short	0x0001
        /*0052*/ 	.short	0x0008
        /*0054*/ 	.byte	0x00, 0xf5, 0x21, 0x00


	//----- nvinfo : EIATTR_KPARAM_INFO
	.align		4
.L_17:
        /*0058*/ 	.byte	0x04, 0x17
        /*005a*/ 	.short	(.L_19 - .L_18)
.L_18:
        /*005c*/ 	.word	0x00000000
        /*0060*/ 	.short	0x0000
        /*0062*/ 	.short	0x0000
        /*0064*/ 	.byte	0x00, 0xf5, 0x21, 0x00


	//----- nvinfo : EIATTR_SPARSE_MMA_MASK
	.align		4
.L_19:
        /*0068*/ 	.byte	0x03, 0x50
        /*006a*/ 	.short	0x0000


	//----- nvinfo : EIATTR_MAXREG_COUNT
	.align		4
        /*006c*/ 	.byte	0x03, 0x1b
        /*006e*/ 	.short	0x00ff


	//----- nvinfo : EIATTR_MERCURY_ISA_VERSION
	.align		4
        /*0070*/ 	.byte	0x03, 0x5f
        /*0072*/ 	.short	0x0101


	//----- nvinfo : EIATTR_VRC_CTA_INIT_COUNT
	.align		4
        /*0074*/ 	.byte	0x02, 0x4a
	.zero		1
	.zero		1


	//----- nvinfo : EIATTR_EXIT_INSTR_OFFSETS
	.align		4
        /*0078*/ 	.byte	0x04, 0x1c
        /*007a*/ 	.short	(.L_21 - .L_20)


	//   ....[0]....
.L_20:
        /*007c*/ 	.word	0x000000d0


	//   ....[1]....
        /*0080*/ 	.word	0x000008f0


	//----- nvinfo : EIATTR_CBANK_PARAM_SIZE
	.align		4
.L_21:
        /*0084*/ 	.byte	0x03, 0x19
        /*0086*/ 	.short	0x0024


	//----- nvinfo : EIATTR_PARAM_CBANK
	.align		4
        /*0088*/ 	.byte	0x04, 0x0a
        /*008a*/ 	.short	(.L_23 - .L_22)
	.align		4
.L_22:
        /*008c*/ 	.word	index@(.nv.constant0._Z15matrixMulKernelPKdS0_Pdiii)
        /*0090*/ 	.short	0x0380
        /*0092*/ 	.short	0x0024


	//----- nvinfo : EIATTR_SW_WAR
	.align		4
.L_23:
        /*0094*/ 	.byte	0x04, 0x36
        /*0096*/ 	.short	(.L_25 - .L_24)
.L_24:
        /*0098*/ 	.word	0x00000008
.L_25:


//--------------------- .nv.callgraph             --------------------------
	.section	.nv.callgraph,"",@"SHT_CUDA_CALLGRAPH"
	.align	4
	.sectionentsize	8
	.align		4
        /*0000*/ 	.word	0x00000000
	.align		4
        /*0004*/ 	.word	0xffffffff
	.align		4
        /*0008*/ 	.word	0x00000000
	.align		4
        /*000c*/ 	.word	0xfffffffe
	.align		4
        /*0010*/ 	.word	0x00000000
	.align		4
        /*0014*/ 	.word	0xfffffffd
	.align		4
        /*0018*/ 	.word	0x00000000
	.align		4
        /*001c*/ 	.word	0xfffffffc


//--------------------- .text._Z15matrixMulKernelPKdS0_Pdiii --------------------------
	.section	.text._Z15matrixMulKernelPKdS0_Pdiii,"ax",@progbits
	.align	128
        .global         _Z15matrixMulKernelPKdS0_Pdiii
        .type           _Z15matrixMulKernelPKdS0_Pdiii,@function
        .size           _Z15matrixMulKernelPKdS0_Pdiii,(.L_x_5 - _Z15matrixMulKernelPKdS0_Pdiii)
        .other          _Z15matrixMulKernelPKdS0_Pdiii,@"STO_CUDA_ENTRY STV_DEFAULT"
_Z15matrixMulKernelPKdS0_Pdiii:
.text._Z15matrixMulKernelPKdS0_Pdiii:
[----:B------:R-:W-:Y:S01]  /*0000*/  LDC R1, c[0x0][0x37c] ;  /* 0x0000df00ff017b82 */ /* 0x000fe20000000800 */
[----:B------:R-:W0:Y:S07]  /*0010*/  S2R R4, SR_TID.X ;  /* 0x0000000000047919 */ /* 0x000e2e0000002100 */
[----:B------:R-:W1:Y:S01]  /*0020*/  LDC R2, c[0x0][0x364] ;  /* 0x0000d900ff027b82 */ /* 0x000e620000000800 */
[----:B------:R-:W2:Y:S01]  /*0030*/  LDCU UR6, c[0x0][0x398] ;  /* 0x00007300ff0677ac */ /* 0x000ea20008000800 */
[----:B------:R-:W1:Y:S06]  /*0040*/  S2R R5, SR_TID.Y ;  /* 0x0000000000057919 */ /* 0x000e6c0000002200 */
[----:B------:R-:W0:Y:S08]  /*0050*/  S2UR UR5, SR_CTAID.X ;  /* 0x00000000000579c3 */ /* 0x000e300000002500 */
[----:B------:R-:W0:Y:S08]  /*0060*/  LDC R3, c[0x0][0x360] ;  /* 0x0000d800ff037b82 */ /* 0x000e300000000800 */
[----:B------:R-:W1:Y:S08]  /*0070*/  S2UR UR4, SR_CTAID.Y ;  /* 0x00000000000479c3 */ /* 0x000e700000002600 */
[----:B------:R-:W3:Y:S01]  /*0080*/  LDC R0, c[0x0][0x3a0] ;  /* 0x0000e800ff007b82 */ /* 0x000ee20000000800 */
[----:B0-----:R-:W-:-:S02]  /*0090*/  IMAD R3, R3, UR5, R4 ;  /* 0x0000000503037c24 */ /* 0x001fc4000f8e0204 */
[----:B-1----:R-:W-:-:S03]  /*00a0*/  IMAD R2, R2, UR4, R5 ;  /* 0x0000000402027c24 */ /* 0x002fc6000f8e0205 */
[----:B---3--:R-:W-:-:S04]  /*00b0*/  ISETP.GE.AND P0, PT, R3, R0, PT ;  /* 0x000000000300720c */ /* 0x008fc80003f06270 */
[----:B--2---:R-:W-:-:S13]  /*00c0*/  ISETP.GE.OR P0, PT, R2, UR6, P0 ;  /* 0x0000000602007c0c */ /* 0x004fda0008706670 */
[----:B------:R-:W-:Y:S05]  /*00d0*/  @P0 EXIT ;  /* 0x000000000000094d */ /* 0x000fea0003800000 */
[----:B------:R-:W0:Y:S01]  /*00e0*/  LDC R5, c[0x0][0x39c] ;  /* 0x0000e700ff057b82 */ /* 0x000e220000000800 */
[----:B------:R-:W1:Y:S01]  /*00f0*/  LDCU.64 UR4, c[0x0][0x358] ;  /* 0x00006b00ff0477ac */ /* 0x000e620008000a00 */
[----:B------:R-:W-:Y:S02]  /*0100*/  CS2R R18, SRZ ;  /* 0x0000000000127805 */ /* 0x000fe4000001ff00 */
[----:B0-----:R-:W-:-:S13]  /*0110*/  ISETP.GE.AND P0, PT, R5, 0x1, PT ;  /* 0x000000010500780c */ /* 0x001fda0003f06270 */
[----:B-1----:R-:W-:Y:S05]  /*0120*/  @!P0 BRA `(.L_x_0) ;  /* 0x0000000400e08947 */ /* 0x002fea0003800000 */
[C---:B------:R-:W-:Y:S01]  /*0130*/  ISETP.GE.U32.AND P1, PT, R5.reuse, 0x8, PT ;  /* 0x000000080500780c */ /* 0x040fe20003f26070 */
[----:B------:R-:W-:Y:S01]  /*0140*/  HFMA2 R7, -RZ, RZ, 0, 0 ;  /* 0x00000000ff077431 */ /* 0x000fe200000001ff */
[----:B------:R-:W-:Y:S01]  /*0150*/  LOP3.LUT R4, R5, 0x7, RZ, 0xc0, !PT ;  /* 0x0000000705047812 */ /* 0x000fe200078ec0ff */
[----:B------:R-:W-:Y:S01]  /*0160*/  IMAD R6, R2, R5, RZ ;  /* 0x0000000502067224 */ /* 0x000fe200078e02ff */
[----:B------:R-:W-:Y:S02]  /*0170*/  CS2R R18, SRZ ;  /* 0x0000000000127805 */ /* 0x000fe4000001ff00 */
[----:B------:R-:W-:-:S07]  /*0180*/  ISETP.NE.AND P0, PT, R4, RZ, PT ;  /* 0x000000ff0400720c */ /* 0x000fce0003f05270 */
[----:B------:R-:W-:Y:S06]  /*0190*/  @!P1 BRA `(.L_x_1) ;  /* 0x0000000000c49947 */ /* 0x000fec0003800000 */
[----:B------:R-:W0:Y:S01]  /*01a0*/  LDC.64 R8, c[0x0][0x380] ;  /* 0x0000e000ff087b82 */ /* 0x000e220000000a00 */
[----:B------:R-:W-:Y:S01]  /*01b0*/  LOP3.LUT R7, R5, 0x7ffffff8, RZ, 0xc0, !PT ;  /* 0x7ffffff805077812 */ /* 0x000fe200078ec0ff */
[----:B------:R-:W-:Y:S01]  /*01c0*/  IMAD.MOV.U32 R27, RZ, RZ, R3 ;  /* 0x000000ffff1b7224 */ /* 0x000fe200078e0003 */
[----:B------:R-:W-:-:S03]  /*01d0*/  CS2R R18, SRZ ;  /* 0x0000000000127805 */ /* 0x000fc6000001ff00 */
[----:B------:R-:W-:Y:S02]  /*01e0*/  IMAD.MOV R26, RZ, RZ, -R7 ;  /* 0x000000ffff1a7224 */ /* 0x000fe400078e0a07 */
[----:B0-----:R-:W-:-:S03]  /*01f0*/  IMAD.WIDE.U32 R8, R6, 0x8, R8 ;  /* 0x0000000806087825 */ /* 0x001fc600078e0008 */
[----:B------:R-:W-:-:S04]  /*0200*/  IADD3 R10, P1, PT, R8, 0x20, RZ ;  /* 0x00000020080a7810 */ /* 0x000fc80007f3e0ff */
[----:B------:R-:W-:-:S09]  /*0210*/  IADD3.X R11, PT, PT, RZ, R9, RZ, P1, !PT ;  /* 0x00000009ff0b7210 */ /* 0x000fd20000ffe4ff */
.L_x_2:
[----:B------:R-:W0:Y:S01]  /*0220*/  LDC.64 R22, c[0x0][0x388] ;  /* 0x0000e200ff167b82 */ /* 0x000e220000000a00 */
[----:B------:R-:W-:Y:S01]  /*0230*/  MOV R8, R10 ;  /* 0x0000000a00087202 */ /* 0x000fe20000000f00 */
[----:B------:R-:W-:-:S05]  /*0240*/  IMAD.MOV.U32 R9, RZ, RZ, R11 ;  /* 0x000000ffff097224 */ /* 0x000fca00078e000b */
[----:B------:R-:W2:Y:S04]  /*0250*/  LDG.E.64 R14, desc[UR4][R8.64+-0x20] ;  /* 0xffffe004080e7981 */ /* 0x000ea8000c1e1b00 */
[----:B------:R-:W3:Y:S01]  /*0260*/  LDG.E.64 R10, desc[UR4][R8.64+-0x18] ;  /* 0xffffe804080a7981 */ /* 0x000ee2000c1e1b00 */
[----:B0-----:R-:W-:-:S05]  /*0270*/  IMAD.WIDE R22, R27, 0x8, R22 ;  /* 0x000000081b167825 */ /* 0x001fca00078e0216 */
[----:B------:R-:W2:Y:S01]  /*0280*/  LDG.E.64 R12, desc[UR4][R22.64] ;  /* 0x00000004160c7981 */ /* 0x000ea2000c1e1b00 */
[----:B------:R-:W-:-:S05]  /*0290*/  IMAD.WIDE R28, R0, 0x8, R22 ;  /* 0x00000008001c7825 */ /* 0x000fca00078e0216 */
[----:B------:R-:W3:Y:S01]  /*02a0*/  LDG.E.64 R16, desc[UR4][R28.64] ;  /* 0x000000041c107981 */ /* 0x000ee2000c1e1b00 */
[C---:B------:R-:W-:Y:S01]  /*02b0*/  IMAD.WIDE R24, R0.reuse, 0x8, R28 ;  /* 0x0000000800187825 */ /* 0x040fe200078e021c */
[----:B--2---:R-:W-:Y:S02]  /*02c0*/  DFMA R18, R14, R12, R18 ;  /* 0x0000000c0e12722b */ /* 0x004fe40000000012 */
[----:B------:R-:W2:Y:S04]  /*02d0*/  LDG.E.64 R14, desc[UR4][R8.64+-0x10] ;  /* 0xfffff004080e7981 */ /* 0x000ea8000c1e1b00 */
[----:B------:R-:W2:Y:S01]  /*02e0*/  LDG.E.64 R12, desc[UR4][R24.64] ;  /* 0x00000004180c7981 */ /* 0x000ea2000c1e1b00 */
[----:B------:R-:W-:Y:S01]  /*02f0*/  IMAD.WIDE R20, R0, 0x8, R24 ;  /* 0x0000000800147825 */ /* 0x000fe200078e0218 */
[----:B---3--:R-:W-:-:S02]  /*0300*/  DFMA R16, R10, R16, R18 ;  /* 0x000000100a10722b */ /* 0x008fc40000000012 */
[----:B------:R-:W3:Y:S04]  /*0310*/  LDG.E.64 R10, desc[UR4][R8.64+-0x8] ;  /* 0xfffff804080a7981 */ /* 0x000ee8000c1e1b00 */
        /* <DEDUP_REMOVED lines=9> */
[----:B------:R-:W-:-:S03]  /*03b0*/  IMAD.WIDE R24, R0, 0x8, R28 ;  /* 0x0000000800187825 */ /* 0x000fc600078e021c */
[----:B------:R-:W4:Y:S01]  /*03c0*/  LDG.E.64 R22, desc[UR4][R8.64+0x18] ;  /* 0x0000180408167981 */ /* 0x000f22000c1e1b00 */
[----:B------:R-:W-:-:S06]  /*03d0*/  IMAD.WIDE R20, R0, 0x8, R24 ;  /* 0x0000000800147825 */ /* 0x000fcc00078e0218 */
[----:B------:R-:W4:Y:S01]  /*03e0*/  LDG.E.64 R20, desc[UR4][R20.64] ;  /* 0x0000000414147981 */ /* 0x000f22000c1e1b00 */
[----:B--2---:R-:W-:-:S03]  /*03f0*/  DFMA R14, R16, R14, R18 ;  /* 0x0000000e100e722b */ /* 0x004fc60000000012 */
[----:B------:R-:W2:Y:S04]  /*0400*/  LDG.E.64 R16, desc[UR4][R8.64+0x10] ;  /* 0x0000100408107981 */ /* 0x000ea8000c1e1b00 */
[----:B------:R-:W2:Y:S01]  /*0410*/  LDG.E.64 R18, desc[UR4][R24.64] ;  /* 0x0000000418127981 */ /* 0x000ea2000c1e1b00 */
[----:B------:R-:W-:Y:S01]  /*0420*/  IADD3 R26, PT, PT, R26, 0x8, RZ ;  /* 0x000000081a1a7810 */ /* 0x000fe20007ffe0ff */
[----:B---3--:R-:W-:-:S03]  /*0430*/  DFMA R10, R10, R12, R14 ;  /* 0x0000000c0a0a722b */ /* 0x008fc6000000000e */
[----:B------:R-:W-:Y:S02]  /*0440*/  ISETP.NE.AND P1, PT, R26, RZ, PT ;  /* 0x000000ff1a00720c */ /* 0x000fe40003f25270 */
[----:B------:R-:W-:-:S03]  /*0450*/  LEA R27, R0, R27, 0x3 ;  /* 0x0000001b001b7211 */ /* 0x000fc600078e18ff */
[----:B--2---:R-:W-:Y:S01]  /*0460*/  DFMA R18, R16, R18, R10 ;  /* 0x000000121012722b */ /* 0x004fe2000000000a */
[----:B------:R-:W-:-:S07]  /*0470*/  IADD3 R10, P2, PT, R8, 0x40, RZ ;  /* 0x00000040080a7810 */ /* 0x000fce0007f5e0ff */
[----:B----4-:R-:W-:Y:S01]  /*0480*/  DFMA R18, R22, R20, R18 ;  /* 0x000000141612722b */ /* 0x010fe20000000012 */
[----:B------:R-:W-:Y:S01]  /*0490*/  IMAD.X R11, RZ, RZ, R9, P2 ;  /* 0x000000ffff0b7224 */ /* 0x000fe200010e0609 */
[----:B------:R-:W-:Y:S09]  /*04a0*/  @P1 BRA `(.L_x_2) ;  /* 0xfffffffc005c1947 */ /* 0x000ff2000383ffff */
.L_x_1:
[----:B------:R-:W-:Y:S05]  /*04b0*/  @!P0 BRA `(.L_x_0) ;  /* 0x0000000000fc8947 */ /* 0x000fea0003800000 */
[----:B------:R-:W-:Y:S02]  /*04c0*/  ISETP.GE.U32.AND P1, PT, R4, 0x4, PT ;  /* 0x000000040400780c */ /* 0x000fe40003f26070 */
[----:B------:R-:W-:-:S04]  /*04d0*/  LOP3.LUT R26, R5, 0x3, RZ, 0xc0, !PT ;  /* 0x00000003051a7812 */ /* 0x000fc800078ec0ff */
[----:B------:R-:W-:-:S07]  /*04e0*/  ISETP.NE.AND P0, PT, R26, RZ, PT ;  /* 0x000000ff1a00720c */ /* 0x000fce0003f05270 */
[----:B------:R-:W-:Y:S06]  /*04f0*/  @!P1 BRA `(.L_x_3) ;  /* 0x00000000006c9947 */ /* 0x000fec0003800000 */
[----:B------:R-:W0:Y:S01]  /*0500*/  LDC.64 R24, c[0x0][0x380] ;  /* 0x0000e000ff187b82 */ /* 0x000e220000000a00 */
[----:B------:R-:W1:Y:S01]  /*0510*/  LDCU.64 UR6, c[0x0][0x380] ;  /* 0x00007000ff0677ac */ /* 0x000e620008000a00 */
[C---:B------:R-:W-:Y:S01]  /*0520*/  IMAD.IADD R9, R6.reuse, 0x1, R7 ;  /* 0x0000000106097824 */ /* 0x040fe200078e0207 */
[----:B------:R-:W-:Y:S01]  /*0530*/  IADD3 R4, P1, PT, R6, R7, RZ ;  /* 0x0000000706047210 */ /* 0x000fe20007f3e0ff */
[----:B------:R-:W-:-:S04]  /*0540*/  IMAD R13, R7, R0, R3 ;  /* 0x00000000070d7224 */ /* 0x000fc800078e0203 */
[----:B------:R-:W2:Y:S01]  /*0550*/  LDC.64 R10, c[0x0][0x388] ;  /* 0x0000e200ff0a7b82 */ /* 0x000ea20000000a00 */
[----:B0-----:R-:W-:-:S06]  /*0560*/  IMAD.WIDE.U32 R24, R9, 0x8, R24 ;  /* 0x0000000809187825 */ /* 0x001fcc00078e0018 */
[----:B------:R-:W3:Y:S01]  /*0570*/  LDG.E.64 R24, desc[UR4][R24.64] ;  /* 0x0000000418187981 */ /* 0x000ee2000c1e1b00 */
[----:B--2---:R-:W-:Y:S01]  /*0580*/  IMAD.WIDE R10, R13, 0x8, R10 ;  /* 0x000000080d0a7825 */ /* 0x004fe200078e020a */
[----:B------:R-:W-:Y:S02]  /*0590*/  IADD3.X R13, PT, PT, RZ, RZ, RZ, P1, !PT ;  /* 0x000000ffff0d7210 */ /* 0x000fe40000ffe4ff */
[----:B-1----:R-:W-:Y:S02]  /*05a0*/  LEA R28, P1, R4, UR6, 0x3 ;  /* 0x00000006041c7c11 */ /* 0x002fe4000f8218ff */
[----:B------:R-:W3:Y:S01]  /*05b0*/  LDG.E.64 R8, desc[UR4][R10.64] ;  /* 0x000000040a087981 */ /* 0x000ee2000c1e1b00 */
[----:B------:R-:W-:Y:S01]  /*05c0*/  IMAD.WIDE R14, R0, 0x8, R10 ;  /* 0x00000008000e7825 */ /* 0x000fe200078e020a */
[----:B------:R-:W-:-:S05]  /*05d0*/  LEA.HI.X R29, R4, UR7, R13, 0x3, P1 ;  /* 0x00000007041d7c11 */ /* 0x000fca00088f1c0d */
[----:B------:R-:W2:Y:S01]  /*05e0*/  LDG.E.64 R12, desc[UR4][R28.64+0x8] ;  /* 0x000008041c0c7981 */ /* 0x000ea2000c1e1b00 */
[----:B------:R-:W-:-:S03]  /*05f0*/  IMAD.WIDE R20, R0, 0x8, R14 ;  /* 0x0000000800147825 */ /* 0x000fc600078e020e */
[----:B------:R-:W2:Y:S04]  /*0600*/  LDG.E.64 R10, desc[UR4][R14.64] ;  /* 0x000000040e0a7981 */ /* 0x000ea8000c1e1b00 */
[----:B------:R-:W4:Y:S01]  /*0610*/  LDG.E.64 R16, desc[UR4][R20.64] ;  /* 0x0000000414107981 */ /* 0x000f22000c1e1b00 */
[----:B------:R-:W-:-:S03]  /*0620*/  IMAD.WIDE R22, R0, 0x8, R20 ;  /* 0x0000000800167825 */ /* 0x000fc600078e0214 */
[----:B------:R-:W4:Y:S04]  /*0630*/  LDG.E.64 R14, desc[UR4][R28.64+0x10] ;  /* 0x000010041c0e7981 */ /* 0x000f28000c1e1b00 */
[----:B------:R-:W5:Y:S04]  /*0640*/  LDG.E.64 R20, desc[UR4][R28.64+0x18] ;  /* 0x000018041c147981 */ /* 0x000f68000c1e1b00 */
[----:B------:R-:W5:Y:S01]  /*0650*/  LDG.E.64 R22, desc[UR4][R22.64] ;  /* 0x0000000416167981 */ /* 0x000f62000c1e1b00 */
[----:B------:R-:W-:Y:S01]  /*0660*/  VIADD R7, R7, 0x4 ;  /* 0x0000000407077836 */ /* 0x000fe20000000000 */
[----:B---3--:R-:W-:-:S08]  /*0670*/  DFMA R8, R24, R8, R18 ;  /* 0x000000081808722b */ /* 0x008fd00000000012 */
[----:B--2---:R-:W-:-:S08]  /*0680*/  DFMA R8, R12, R10, R8 ;  /* 0x0000000a0c08722b */ /* 0x004fd00000000008 */
[----:B----4-:R-:W-:-:S08]  /*0690*/  DFMA R8, R14, R16, R8 ;  /* 0x000000100e08722b */ /* 0x010fd00000000008 */
[----:B-----5:R-:W-:-:S11]  /*06a0*/  DFMA R18, R20, R22, R8 ;  /* 0x000000161412722b */ /* 0x020fd60000000008 */
.L_x_3:
[----:B------:R-:W-:Y:S05]  /*06b0*/  @!P0 BRA `(.L_x_0) ;  /* 0x00000000007c8947 */ /* 0x000fea0003800000 */
[----:B------:R-:W-:Y:S01]  /*06c0*/  ISETP.NE.AND P1, PT, R26, 0x1, PT ;  /* 0x000000011a00780c */ /* 0x000fe20003f25270 */
[----:B------:R-:W0:Y:S01]  /*06d0*/  LDC.64 R10, c[0x0][0x380] ;  /* 0x0000e000ff0a7b82 */ /* 0x000e220000000a00 */
[----:B------:R-:W-:-:S04]  /*06e0*/  LOP3.LUT R14, R5, 0x1, RZ, 0xc0, !PT ;  /* 0x00000001050e7812 */ /* 0x000fc800078ec0ff */
[----:B------:R-:W-:-:S03]  /*06f0*/  ISETP.NE.U32.AND P0, PT, R14, 0x1, PT ;  /* 0x000000010e00780c */ /* 0x000fc60003f05070 */
[----:B------:R-:W1:Y:S04]  /*0700*/  LDC.64 R20, c[0x0][0x388] ;  /* 0x0000e200ff147b82 */ /* 0x000e680000000a00 */
[CC--:B------:R-:W-:Y:S01]  /*0710*/  @P1 IADD3 R15, PT, PT, R6.reuse, R7.reuse, RZ ;  /* 0x00000007060f1210 */ /* 0x0c0fe20007ffe0ff */
[C---:B------:R-:W-:Y:S01]  /*0720*/  @P1 IMAD R17, R7.reuse, R0, R3 ;  /* 0x0000000007111224 */ /* 0x040fe200078e0203 */
[----:B------:R-:W-:Y:S01]  /*0730*/  @P1 IADD3 R16, P2, PT, R6, R7, RZ ;  /* 0x0000000706101210 */ /* 0x000fe20007f5e0ff */
[----:B------:R-:W-:Y:S01]  /*0740*/  @P1 VIADD R7, R7, 0x2 ;  /* 0x0000000207071836 */ /* 0x000fe20000000000 */
[----:B------:R-:W2:Y:S08]  /*0750*/  @P1 LDC.64 R8, c[0x0][0x380] ;  /* 0x0000e000ff081b82 */ /* 0x000eb00000000a00 */
[----:B------:R-:W3:Y:S01]  /*0760*/  LDC.64 R12, c[0x0][0x380] ;  /* 0x0000e000ff0c7b82 */ /* 0x000ee20000000a00 */
[----:B0-----:R-:W-:-:S06]  /*0770*/  @P1 IMAD.WIDE.U32 R14, R15, 0x8, R10 ;  /* 0x000000080f0e1825 */ /* 0x001fcc00078e000a */
[----:B------:R-:W4:Y:S01]  /*0780*/  @P1 LDG.E.64 R14, desc[UR4][R14.64] ;  /* 0x000000040e0e1981 */ /* 0x000f22000c1e1b00 */
[----:B------:R-:W0:Y:S01]  /*0790*/  LDC.64 R4, c[0x0][0x388] ;  /* 0x0000e200ff047b82 */ /* 0x000e220000000a00 */
[----:B-1----:R-:W-:Y:S01]  /*07a0*/  @P1 IMAD.WIDE R20, R17, 0x8, R20 ;  /* 0x0000000811141825 */ /* 0x002fe200078e0214 */
[----:B------:R-:W-:-:S04]  /*07b0*/  @P1 IADD3.X R17, PT, PT, RZ, RZ, RZ, P2, !PT ;  /* 0x000000ffff111210 */ /* 0x000fc800017fe4ff */
[----:B------:R-:W4:Y:S01]  /*07c0*/  @P1 LDG.E.64 R10, desc[UR4][R20.64] ;  /* 0x00000004140a1981 */ /* 0x000f22000c1e1b00 */
[----:B--2---:R-:W-:Y:S01]  /*07d0*/  @P1 LEA R8, P2, R16, R8, 0x3 ;  /* 0x0000000810081211 */ /* 0x004fe200078418ff */
[----:B------:R-:W-:-:S03]  /*07e0*/  @P1 IMAD.WIDE R22, R0, 0x8, R20 ;  /* 0x0000000800161825 */ /* 0x000fc600078e0214 */
[----:B------:R-:W-:Y:S01]  /*07f0*/  @P1 LEA.HI.X R9, R16, R9, R17, 0x3, P2 ;  /* 0x0000000910091211 */ /* 0x000fe200010f1c11 */
[----:B------:R-:W-:Y:S01]  /*0800*/  @!P0 IMAD R25, R7, R0, R3 ;  /* 0x0000000007198224 */ /* 0x000fe200078e0203 */
[----:B------:R-:W-:Y:S02]  /*0810*/  @!P0 IADD3 R17, PT, PT, R6, R7, RZ ;  /* 0x0000000706118210 */ /* 0x000fe40007ffe0ff */
[----:B------:R-:W2:Y:S04]  /*0820*/  @P1 LDG.E.64 R6, desc[UR4][R22.64] ;  /* 0x0000000416061981 */ /* 0x000ea8000c1e1b00 */
[----:B------:R-:W2:Y:S01]  /*0830*/  @P1 LDG.E.64 R8, desc[UR4][R8.64+0x8] ;  /* 0x0000080408081981 */ /* 0x000ea2000c1e1b00 */
[----:B---3--:R-:W-:-:S04]  /*0840*/  @!P0 IMAD.WIDE.U32 R12, R17, 0x8, R12 ;  /* 0x00000008110c8825 */ /* 0x008fc800078e000c */
[----:B0-----:R-:W-:Y:S02]  /*0850*/  @!P0 IMAD.WIDE R4, R25, 0x8, R4 ;  /* 0x0000000819048825 */ /* 0x001fe400078e0204 */
[----:B------:R-:W3:Y:S04]  /*0860*/  @!P0 LDG.E.64 R12, desc[UR4][R12.64] ;  /* 0x000000040c0c8981 */ /* 0x000ee8000c1e1b00 */
[----:B------:R-:W3:Y:S01]  /*0870*/  @!P0 LDG.E.64 R4, desc[UR4][R4.64] ;  /* 0x0000000404048981 */ /* 0x000ee2000c1e1b00 */
[----:B----4-:R-:W-:-:S08]  /*0880*/  @P1 DFMA R10, R14, R10, R18 ;  /* 0x0000000a0e0a122b */ /* 0x010fd00000000012 */
[----:B--2---:R-:W-:-:S08]  /*0890*/  @P1 DFMA R18, R8, R6, R10 ;  /* 0x000000060812122b */ /* 0x004fd0000000000a */
[----:B---3--:R-:W-:-:S11]  /*08a0*/  @!P0 DFMA R18, R12, R4, R18 ;  /* 0x000000040c12822b */ /* 0x008fd60000000012 */
.L_x_0:
[----:B------:R-:W0:Y:S01]  /*08b0*/  LDC.64 R4, c[0x0][0x390] ;  /* 0x0000e400ff047b82 */ /* 0x000e220000000a00 */
[----:B------:R-:W-:-:S04]  /*08c0*/  IMAD R3, R2, R0, R3 ;  /* 0x0000000002037224 */ /* 0x000fc800078e0203 */
[----:B0-----:R-:W-:-:S05]  /*08d0*/  IMAD.WIDE R2, R3, 0x8, R4 ;  /* 0x0000000803027825 */ /* 0x001fca00078e0204 */
[----:B------:R-:W-:Y:S01]  /*08e0*/  STG.E.64 desc[UR4][R2.64], R18 ;  /* 0x0000001202007986 */ /* 0x000fe2000c101b04 */
[----:B------:R-:W-:Y:S05]  /*08f0*/  EXIT ;  /* 0x000000000000794d */ /* 0x000fea0003800000 */
.L_x_4:
[----:B------:R-:W-:-:S00]  /*0900*/  BRA `(.L_x_4) ;  /* 0xfffffffc00fc7947 */ /* 0x000fc0000383ffff */
[----:B------:R-:W-:-:S00]  /*0910*/  NOP ;  /* 0x0000000000007918 */ /* 0x000fc00000000000 */
        /* <DEDUP_REMOVED lines=14> */
.L_x_5:


//--------------------- .nv.shared.reserved.0     --------------------------
	.section	.nv.shared.reserved.0,"aw",@nobits
	.weak		__nv_reservedSMEM_offset_0_alias
	.size		__nv_reservedSMEM_offset_0_alias, 0, 64
	.other		__nv_reservedSMEM_offset_0_alias,@"STO_CUDA_RESERVED_SHARED STV_DEFAULT"
__nv_reservedSMEM_offset_0_alias:
	.zero		0
	.zero		64


//--------------------- .nv.constant0._Z15matrixMulKernelPKdS0_Pdiii --------------------------
	.section	.nv.constant0._Z15matrixMulKernelPKdS0_Pdiii,"a",@progbits
	.sectionflags	@""
	.align	4
.nv.constant0._Z15matrixMulKernelPKdS0_Pdiii:
	.zero		932


//--------------------- SYMBOLS --------------------------

	.type		.nv.reservedSmem.offset0,@object
	.size		.nv.reservedSmem.offset0,0x4
